//
// Generated by NVIDIA NVVM Compiler
//
// Compiler Build ID: CL-36424714
// Cuda compilation tools, release 13.0, V13.0.88
// Based on NVVM 20.0.0
//

.version 9.0
.target sm_100
.address_size 64

	// .globl	_Z9cuda_sqrtPfi
// _ZZ9cuda_sqrtPfiE4nums has been demoted

.visible .entry _Z9cuda_sqrtPfi(
	.param .u64 .ptr .align 1 _Z9cuda_sqrtPfi_param_0,
	.param .u32 _Z9cuda_sqrtPfi_param_1
)
{
	.reg .pred 	%p<15>;
	.reg .b32 	%r<96>;
	.reg .b32 	%f<21>;
	.reg .b64 	%rd<19>;
	// demoted variable
	.shared .align 4 .b8 _ZZ9cuda_sqrtPfiE4nums[4000];
	ld.param.u64 	%rd2, [_Z9cuda_sqrtPfi_param_0];
	ld.param.u32 	%r42, [_Z9cuda_sqrtPfi_param_1];
	cvta.to.global.u64 	%rd1, %rd2;
	mov.u32 	%r43, %nctaid.x;
	mov.u32 	%r44, %ntid.x;
	mul.lo.s32 	%r1, %r43, %r44;
	mov.u32 	%r45, %ctaid.x;
	mov.u32 	%r46, %tid.x;
	mad.lo.s32 	%r93, %r45, %r44, %r46;
	setp.ge.s32 	%p1, %r93, %r42;
	@%p1 bra 	$L__BB0_14;
	add.s32 	%r47, %r93, %r1;
	max.s32 	%r48, %r42, %r47;
	setp.lt.s32 	%p2, %r47, %r42;
	selp.u32 	%r49, 1, 0, %p2;
	add.s32 	%r50, %r47, %r49;
	sub.s32 	%r51, %r48, %r50;
	div.u32 	%r52, %r51, %r1;
	add.s32 	%r3, %r52, %r49;
	add.s32 	%r53, %r3, 1;
	and.b32  	%r4, %r53, 3;
	and.b32  	%r5, %r3, 3;
	setp.eq.s32 	%p3, %r5, 3;
	mov.u32 	%r84, %r93;
	@%p3 bra 	$L__BB0_4;
	shl.b32 	%r54, %r93, 2;
	mov.u32 	%r55, _ZZ9cuda_sqrtPfiE4nums;
	add.s32 	%r82, %r55, %r54;
	shl.b32 	%r7, %r1, 2;
	neg.s32 	%r81, %r4;
	mov.u32 	%r84, %r93;
$L__BB0_3:
	.pragma "nounroll";
	mul.wide.s32 	%rd3, %r84, 4;
	add.s64 	%rd4, %rd1, %rd3;
	ld.global.f32 	%f1, [%rd4];
	st.shared.f32 	[%r82], %f1;
	add.s32 	%r84, %r84, %r1;
	add.s32 	%r82, %r82, %r7;
	add.s32 	%r81, %r81, 1;
	setp.ne.s32 	%p4, %r81, 0;
	@%p4 bra 	$L__BB0_3;
$L__BB0_4:
	setp.lt.u32 	%p5, %r3, 3;
	@%p5 bra 	$L__BB0_5;
	bra.uni 	$L__BB0_15;
$L__BB0_5:
	setp.eq.s32 	%p7, %r5, 3;
	mov.u32 	%r88, %r93;
	@%p7 bra 	$L__BB0_8;
	shl.b32 	%r63, %r93, 2;
	mov.u32 	%r64, _ZZ9cuda_sqrtPfiE4nums;
	add.s32 	%r86, %r64, %r63;
	shl.b32 	%r17, %r1, 2;
	neg.s32 	%r85, %r4;
	mov.u32 	%r88, %r93;
$L__BB0_7:
	.pragma "nounroll";
	ld.shared.f32 	%f6, [%r86];
	sqrt.rn.f32 	%f7, %f6;
	st.shared.f32 	[%r86], %f7;
	add.s32 	%r88, %r88, %r1;
	add.s32 	%r86, %r86, %r17;
	add.s32 	%r85, %r85, 1;
	setp.ne.s32 	%p8, %r85, 0;
	@%p8 bra 	$L__BB0_7;
$L__BB0_8:
	setp.lt.u32 	%p9, %r3, 3;
	@%p9 bra 	$L__BB0_9;
	bra.uni 	$L__BB0_16;
$L__BB0_9:
	setp.eq.s32 	%p11, %r5, 3;
	@%p11 bra 	$L__BB0_12;
	shl.b32 	%r72, %r93, 2;
	mov.u32 	%r73, _ZZ9cuda_sqrtPfiE4nums;
	add.s32 	%r91, %r73, %r72;
	shl.b32 	%r29, %r1, 2;
	neg.s32 	%r90, %r4;
$L__BB0_11:
	.pragma "nounroll";
	mul.wide.s32 	%rd11, %r93, 4;
	add.s64 	%rd12, %rd1, %rd11;
	ld.shared.f32 	%f16, [%r91];
	st.global.f32 	[%rd12], %f16;
	add.s32 	%r93, %r93, %r1;
	add.s32 	%r91, %r91, %r29;
	add.s32 	%r90, %r90, 1;
	setp.ne.s32 	%p12, %r90, 0;
	@%p12 bra 	$L__BB0_11;
$L__BB0_12:
	setp.lt.u32 	%p13, %r3, 3;
	@%p13 bra 	$L__BB0_14;
$L__BB0_13:
	shl.b32 	%r74, %r93, 2;
	mov.u32 	%r75, _ZZ9cuda_sqrtPfiE4nums;
	add.s32 	%r76, %r75, %r74;
	ld.shared.f32 	%f17, [%r76];
	mul.wide.s32 	%rd13, %r93, 4;
	add.s64 	%rd14, %rd1, %rd13;
	st.global.f32 	[%rd14], %f17;
	shl.b32 	%r77, %r1, 2;
	add.s32 	%r78, %r76, %r77;
	ld.shared.f32 	%f18, [%r78];
	mul.wide.s32 	%rd15, %r1, 4;
	add.s64 	%rd16, %rd14, %rd15;
	st.global.f32 	[%rd16], %f18;
	add.s32 	%r79, %r78, %r77;
	ld.shared.f32 	%f19, [%r79];
	add.s64 	%rd17, %rd16, %rd15;
	st.global.f32 	[%rd17], %f19;
	add.s32 	%r80, %r79, %r77;
	ld.shared.f32 	%f20, [%r80];
	add.s64 	%rd18, %rd17, %rd15;
	st.global.f32 	[%rd18], %f20;
	add.s32 	%r93, %r77, %r93;
	setp.lt.s32 	%p14, %r93, %r42;
	@%p14 bra 	$L__BB0_13;
$L__BB0_14:
	ret;
$L__BB0_15:
	mul.wide.s32 	%rd5, %r84, 4;
	add.s64 	%rd6, %rd1, %rd5;
	ld.global.f32 	%f2, [%rd6];
	shl.b32 	%r56, %r84, 2;
	mov.u32 	%r57, _ZZ9cuda_sqrtPfiE4nums;
	add.s32 	%r58, %r57, %r56;
	st.shared.f32 	[%r58], %f2;
	mul.wide.s32 	%rd7, %r1, 4;
	add.s64 	%rd8, %rd6, %rd7;
	ld.global.f32 	%f3, [%rd8];
	shl.b32 	%r59, %r1, 2;
	add.s32 	%r60, %r58, %r59;
	st.shared.f32 	[%r60], %f3;
	add.s64 	%rd9, %rd8, %rd7;
	ld.global.f32 	%f4, [%rd9];
	add.s32 	%r61, %r60, %r59;
	st.shared.f32 	[%r61], %f4;
	add.s64 	%rd10, %rd9, %rd7;
	ld.global.f32 	%f5, [%rd10];
	add.s32 	%r62, %r61, %r59;
	st.shared.f32 	[%r62], %f5;
	add.s32 	%r84, %r59, %r84;
	setp.lt.s32 	%p6, %r84, %r42;
	@%p6 bra 	$L__BB0_15;
	bra.uni 	$L__BB0_5;
$L__BB0_16:
	shl.b32 	%r65, %r88, 2;
	mov.u32 	%r66, _ZZ9cuda_sqrtPfiE4nums;
	add.s32 	%r67, %r66, %r65;
	ld.shared.f32 	%f8, [%r67];
	sqrt.rn.f32 	%f9, %f8;
	st.shared.f32 	[%r67], %f9;
	shl.b32 	%r68, %r1, 2;
	add.s32 	%r69, %r67, %r68;
	ld.shared.f32 	%f10, [%r69];
	sqrt.rn.f32 	%f11, %f10;
	st.shared.f32 	[%r69], %f11;
	add.s32 	%r70, %r69, %r68;
	ld.shared.f32 	%f12, [%r70];
	sqrt.rn.f32 	%f13, %f12;
	st.shared.f32 	[%r70], %f13;
	add.s32 	%r71, %r70, %r68;
	ld.shared.f32 	%f14, [%r71];
	sqrt.rn.f32 	%f15, %f14;
	st.shared.f32 	[%r71], %f15;
	add.s32 	%r88, %r68, %r88;
	setp.lt.s32 	%p10, %r88, %r42;
	@%p10 bra 	$L__BB0_16;
	bra.uni 	$L__BB0_9;

}


// ===== COMPILED SASS (sm_100) =====

	.target	sm_100

	.elftype	@"ET_EXEC"


//--------------------- .note.nv.tkinfo           --------------------------
	.section	.note.nv.tkinfo,"",@"SHT_NOTE"
	.sectionflags	@"SHF_NOTE_NV_TKINFO"
	.tkinfo
        /*0018*/ 	.word	0x00000002
        /*0030*/ 	.string	""
        /*0030*/ 	.string	"ptxas"
        /*0030*/ 	.string	"Cuda compilation tools, release 13.0, V13.0.88"
        /*0030*/ 	.string	"Build cuda_13.0.r13.0/compiler.36424714_0"
        /*0030*/ 	.string	"-arch sm_100 -m 64 "



//--------------------- .note.nv.cuinfo           --------------------------
	.section	.note.nv.cuinfo,"",@"SHT_NOTE"
	.sectionflags	@"SHF_NOTE_NV_CUINFO"
        /*0018*/ 	.short	0x0002
        /*001a*/ 	.short	0x0064
        /*001c*/ 	.short	0x0082
	.zero		2


//--------------------- .nv.info                  --------------------------
	.section	.nv.info,"",@"SHT_CUDA_INFO"
	.align	4


	//----- nvinfo : EIATTR_REGCOUNT
	.align		4
        /*0000*/ 	.byte	0x04, 0x2f
        /*0002*/ 	.short	(.L_1 - .L_0)
	.align		4
.L_0:
        /*0004*/ 	.word	index@(_Z9cuda_sqrtPfi)
        /*0008*/ 	.word	0x0000001a


	//----- nvinfo : EIATTR_FRAME_SIZE
	.align		4
.L_1:
        /*000c*/ 	.byte	0x04, 0x11
        /*000e*/ 	.short	(.L_3 - .L_2)
	.align		4
.L_2:
        /*0010*/ 	.word	index@($__internal_0_$__cuda_sm20_sqrt_rn_f32_slowpath)
        /*0014*/ 	.word	0x00000000


	//----- nvinfo : EIATTR_FRAME_SIZE
	.align		4
.L_3:
        /*0018*/ 	.byte	0x04, 0x11
        /*001a*/ 	.short	(.L_5 - .L_4)
	.align		4
.L_4:
        /*001c*/ 	.word	index@(_Z9cuda_sqrtPfi)
        /*0020*/ 	.word	0x00000000


	//----- nvinfo : EIATTR_MIN_STACK_SIZE
	.align		4
.L_5:
        /*0024*/ 	.byte	0x04, 0x12
        /*0026*/ 	.short	(.L_7 - .L_6)
	.align		4
.L_6:
        /*0028*/ 	.word	index@(_Z9cuda_sqrtPfi)
        /*002c*/ 	.word	0x00000000
.L_7:


//--------------------- .nv.compat                --------------------------
	.section	.nv.compat,"",@"SHT_CUDA_COMPAT_INFO"
	.align	4
        /*0000*/ 	.byte	0x02, 0x09, 0x00, 0x00, 0x02, 0x02, 0x01, 0x00, 0x02, 0x05, 0x05, 0x00, 0x03, 0x07, 0x01, 0x01
        /*0010*/ 	.byte	0x02, 0x03, 0x00, 0x00, 0x02, 0x06, 0x01, 0x00, 0x04, 0x0b, 0x08, 0x00, 0x01, 0x00, 0x00, 0x00
        /*0020*/ 	.byte	0x00, 0x00, 0x00, 0x00


//--------------------- .nv.info._Z9cuda_sqrtPfi  --------------------------
	.section	.nv.info._Z9cuda_sqrtPfi,"",@"SHT_CUDA_INFO"
	.sectionflags	@""
	.align	4


	//----- nvinfo : EIATTR_CUDA_API_VERSION
	.align		4
        /*0000*/ 	.byte	0x04, 0x37
        /*0002*/ 	.short	(.L_9 - .L_8)
.L_8:
        /*0004*/ 	.word	0x00000082


	//----- nvinfo : EIATTR_KPARAM_INFO
	.align		4
.L_9:
        /*0008*/ 	.byte	0x04, 0x17
        /*000a*/ 	.short	(.L_11 - .L_10)
.L_10:
        /*000c*/ 	.word	0x00000000
        /*0010*/ 	.short	0x0001
        /*0012*/ 	.short	0x0008
        /*0014*/ 	.byte	0x00, 0xf0, 0x11, 0x00


	//----- nvinfo : EIATTR_KPARAM_INFO
	.align		4
.L_11:
        /*0018*/ 	.byte	0x04, 0x17
        /*001a*/ 	.short	(.L_13 - .L_12)
.L_12:
        /*001c*/ 	.word	0x00000000
        /*0020*/ 	.short	0x0000
        /*0022*/ 	.short	0x0000
        /*0024*/ 	.byte	0x00, 0xf5, 0x21, 0x00


	//----- nvinfo : EIATTR_SPARSE_MMA_MASK
	.align		4
.L_13:
        /*0028*/ 	.byte	0x03, 0x50
        /*002a*/ 	.short	0x0000


	//----- nvinfo : EIATTR_MAXREG_COUNT
	.align		4
        /*002c*/ 	.byte	0x03, 0x1b
        /*002e*/ 	.short	0x00ff


	//----- nvinfo : EIATTR_MERCURY_ISA_VERSION
	.align		4
        /*0030*/ 	.byte	0x03, 0x5f
        /*0032*/ 	.short	0x0101


	//----- nvinfo : EIATTR_VRC_CTA_INIT_COUNT
	.align		4
        /*0034*/ 	.byte	0x02, 0x4a
	.zero		1
	.zero		1


	//----- nvinfo : EIATTR_EXIT_INSTR_OFFSETS
	.align		4
        /*0038*/ 	.byte	0x04, 0x1c
        /*003a*/ 	.short	(.L_15 - .L_14)


	//   ....[0]....
.L_14:
        /*003c*/ 	.word	0x00000090


	//   ....[1]....
        /*0040*/ 	.word	0x00000db0


	//   ....[2]....
        /*0044*/ 	.word	0x00000f40


	//----- nvinfo : EIATTR_CRS_STACK_SIZE
	.align		4
.L_15:
        /*0048*/ 	.byte	0x04, 0x1e
        /*004a*/ 	.short	(.L_17 - .L_16)
.L_16:
        /*004c*/ 	.word	0x00000000


	//----- nvinfo : EIATTR_CBANK_PARAM_SIZE
	.align		4
.L_17:
        /*0050*/ 	.byte	0x03, 0x19
        /*0052*/ 	.short	0x000c


	//----- nvinfo : EIATTR_PARAM_CBANK
	.align		4
        /*0054*/ 	.byte	0x04, 0x0a
        /*0056*/ 	.short	(.L_19 - .L_18)
	.align		4
.L_18:
        /*0058*/ 	.word	index@(.nv.constant0._Z9cuda_sqrtPfi)
        /*005c*/ 	.short	0x0380
        /*005e*/ 	.short	0x000c


	//----- nvinfo : EIATTR_SW_WAR
	.align		4
.L_19:
        /*0060*/ 	.byte	0x04, 0x36
        /*0062*/ 	.short	(.L_21 - .L_20)
.L_20:
        /*0064*/ 	.word	0x00000008
.L_21:


//--------------------- .nv.callgraph             --------------------------
	.section	.nv.callgraph,"",@"SHT_CUDA_CALLGRAPH"
	.align	4
	.sectionentsize	8
	.align		4
        /*0000*/ 	.word	0x00000000
	.align		4
        /*0004*/ 	.word	0xffffffff
	.align		4
        /*0008*/ 	.word	0x00000000
	.align		4
        /*000c*/ 	.word	0xfffffffe
	.align		4
        /*0010*/ 	.word	0x00000000
	.align		4
        /*0014*/ 	.word	0xfffffffd
	.align		4
        /*0018*/ 	.word	0x00000000
	.align		4
        /*001c*/ 	.word	0xfffffffc


//--------------------- .text._Z9cuda_sqrtPfi     --------------------------
	.section	.text._Z9cuda_sqrtPfi,"ax",@progbits
	.align	128
        .global         _Z9cuda_sqrtPfi
        .type           _Z9cuda_sqrtPfi,@function
        .size           _Z9cuda_sqrtPfi,(.L_x_33 - _Z9cuda_sqrtPfi)
        .other          _Z9cuda_sqrtPfi,@"STO_CUDA_ENTRY STV_DEFAULT"
_Z9cuda_sqrtPfi:
.text._Z9cuda_sqrtPfi:
[----:B------:R-:W-:Y:S01]  /*0000*/  LDC R1, c[0x0][0x37c] ;  /* 0x0000df00ff017b82 */ /* 0x000fe20000000800 */
[----:B------:R-:W0:Y:S01]  /*0010*/  S2R R2, SR_TID.X ;  /* 0x0000000000027919 */ /* 0x000e220000002100 */
[----:B------:R-:W1:Y:S06]  /*0020*/  LDCU UR4, c[0x0][0x370] ;  /* 0x00006e00ff0477ac */ /* 0x000e6c0008000800 */
[----:B------:R-:W0:Y:S01]  /*0030*/  S2UR UR5, SR_CTAID.X ;  /* 0x00000000000579c3 */ /* 0x000e220000002500 */
[----:B------:R-:W2:Y:S07]  /*0040*/  LDCU UR8, c[0x0][0x388] ;  /* 0x00007100ff0877ac */ /* 0x000eae0008000800 */
[----:B------:R-:W0:Y:S02]  /*0050*/  LDC R3, c[0x0][0x360] ;  /* 0x0000d800ff037b82 */ /* 0x000e240000000800 */
[----:B0-----:R-:W-:-:S02]  /*0060*/  IMAD R2, R3, UR5, R2 ;  /* 0x0000000503027c24 */ /* 0x001fc4000f8e0202 */
[----:B-1----:R-:W-:-:S03]  /*0070*/  IMAD R3, R3, UR4, RZ ;  /* 0x0000000403037c24 */ /* 0x002fc6000f8e02ff */
[----:B--2---:R-:W-:-:S13]  /*0080*/  ISETP.GE.AND P0, PT, R2, UR8, PT ;  /* 0x0000000802007c0c */ /* 0x004fda000bf06270 */
[----:B------:R-:W-:Y:S05]  /*0090*/  @P0 EXIT ;  /* 0x000000000000094d */ /* 0x000fea0003800000 */
[----:B------:R-:W0:Y:S01]  /*00a0*/  I2F.U32.RP R8, R3 ;  /* 0x0000000300087306 */ /* 0x000e220000209000 */
[C---:B------:R-:W-:Y:S01]  /*00b0*/  IADD3 R0, PT, PT, R3.reuse, R2, RZ ;  /* 0x0000000203007210 */ /* 0x040fe20007ffe0ff */
[----:B------:R-:W-:Y:S01]  /*00c0*/  IMAD.MOV R9, RZ, RZ, -R3 ;  /* 0x000000ffff097224 */ /* 0x000fe200078e0a03 */
[----:B------:R-:W-:Y:S01]  /*00d0*/  ISETP.NE.U32.AND P2, PT, R3, RZ, PT ;  /* 0x000000ff0300720c */ /* 0x000fe20003f45070 */
[----:B------:R-:W1:Y:S01]  /*00e0*/  LDCU.64 UR6, c[0x0][0x358] ;  /* 0x00006b00ff0677ac */ /* 0x000e620008000a00 */
[C---:B------:R-:W-:Y:S01]  /*00f0*/  ISETP.GE.AND P0, PT, R0.reuse, UR8, PT ;  /* 0x0000000800007c0c */ /* 0x040fe2000bf06270 */
[----:B------:R-:W-:Y:S01]  /*0100*/  BSSY.RECONVERGENT B0, `(.L_x_0) ;  /* 0x000002b000007945 */ /* 0x000fe20003800200 */
[----:B------:R-:W-:Y:S02]  /*0110*/  VIMNMX R7, PT, PT, R0, UR8, !PT ;  /* 0x0000000800077c48 */ /* 0x000fe4000ffe0100 */
[----:B------:R-:W-:-:S04]  /*0120*/  SEL R6, RZ, 0x1, P0 ;  /* 0x00000001ff067807 */ /* 0x000fc80000000000 */
[----:B------:R-:W-:Y:S01]  /*0130*/  IADD3 R0, PT, PT, R7, -R0, -R6 ;  /* 0x8000000007007210 */ /* 0x000fe20007ffe806 */
[----:B0-----:R-:W0:Y:S02]  /*0140*/  MUFU.RCP R8, R8 ;  /* 0x0000000800087308 */ /* 0x001e240000001000 */
[----:B0-----:R-:W-:-:S06]  /*0150*/  VIADD R4, R8, 0xffffffe ;  /* 0x0ffffffe08047836 */ /* 0x001fcc0000000000 */
[----:B------:R0:W2:Y:S02]  /*0160*/  F2I.FTZ.U32.TRUNC.NTZ R5, R4 ;  /* 0x0000000400057305 */ /* 0x0000a4000021f000 */
[----:B0-----:R-:W-:Y:S02]  /*0170*/  IMAD.MOV.U32 R4, RZ, RZ, RZ ;  /* 0x000000ffff047224 */ /* 0x001fe400078e00ff */
[----:B--2---:R-:W-:-:S04]  /*0180*/  IMAD R9, R9, R5, RZ ;  /* 0x0000000509097224 */ /* 0x004fc800078e02ff */
[----:B------:R-:W-:-:S06]  /*0190*/  IMAD.HI.U32 R5, R5, R9, R4 ;  /* 0x0000000905057227 */ /* 0x000fcc00078e0004 */
[----:B------:R-:W-:-:S05]  /*01a0*/  IMAD.HI.U32 R5, R5, R0, RZ ;  /* 0x0000000005057227 */ /* 0x000fca00078e00ff */
[----:B------:R-:W-:-:S05]  /*01b0*/  IADD3 R4, PT, PT, -R5, RZ, RZ ;  /* 0x000000ff05047210 */ /* 0x000fca0007ffe1ff */
[----:B------:R-:W-:-:S05]  /*01c0*/  IMAD R0, R3, R4, R0 ;  /* 0x0000000403007224 */ /* 0x000fca00078e0200 */
[----:B------:R-:W-:-:S13]  /*01d0*/  ISETP.GE.U32.AND P0, PT, R0, R3, PT ;  /* 0x000000030000720c */ /* 0x000fda0003f06070 */
[----:B------:R-:W-:Y:S01]  /*01e0*/  @P0 IMAD.IADD R0, R0, 0x1, -R3 ;  /* 0x0000000100000824 */ /* 0x000fe200078e0a03 */
[----:B------:R-:W-:-:S04]  /*01f0*/  @P0 IADD3 R5, PT, PT, R5, 0x1, RZ ;  /* 0x0000000105050810 */ /* 0x000fc80007ffe0ff */
[----:B------:R-:W-:Y:S02]  /*0200*/  ISETP.GE.U32.AND P1, PT, R0, R3, PT ;  /* 0x000000030000720c */ /* 0x000fe40003f26070 */
[----:B------:R-:W-:-:S11]  /*0210*/  MOV R0, R2 ;  /* 0x0000000200007202 */ /* 0x000fd60000000f00 */
[----:B------:R-:W-:Y:S01]  /*0220*/  @P1 VIADD R5, R5, 0x1 ;  /* 0x0000000105051836 */ /* 0x000fe20000000000 */
[----:B------:R-:W-:-:S04]  /*0230*/  @!P2 LOP3.LUT R5, RZ, R3, RZ, 0x33, !PT ;  /* 0x00000003ff05a212 */ /* 0x000fc800078e33ff */
[----:B------:R-:W-:-:S04]  /*0240*/  IADD3 R5, PT, PT, R6, R5, RZ ;  /* 0x0000000506057210 */ /* 0x000fc80007ffe0ff */
[C---:B------:R-:W-:Y:S01]  /*0250*/  LOP3.LUT R16, R5.reuse, 0x3, RZ, 0xc0, !PT ;  /* 0x0000000305107812 */ /* 0x040fe200078ec0ff */
[C---:B------:R-:W-:Y:S01]  /*0260*/  VIADD R4, R5.reuse, 0x1 ;  /* 0x0000000105047836 */ /* 0x040fe20000000000 */
[----:B------:R-:W-:Y:S02]  /*0270*/  ISETP.GE.U32.AND P0, PT, R5, 0x3, PT ;  /* 0x000000030500780c */ /* 0x000fe40003f06070 */
[C---:B------:R-:W-:Y:S02]  /*0280*/  ISETP.NE.AND P2, PT, R16.reuse, 0x3, PT ;  /* 0x000000031000780c */ /* 0x040fe40003f45270 */
[----:B------:R-:W-:Y:S02]  /*0290*/  ISETP.NE.AND P1, PT, R16, 0x3, PT ;  /* 0x000000031000780c */ /* 0x000fe40003f25270 */
[----:B------:R-:W-:-:S09]  /*02a0*/  LOP3.LUT R4, R4, 0x3, RZ, 0xc0, !PT ;  /* 0x0000000304047812 */ /* 0x000fd200078ec0ff */
[----:B-1----:R-:W-:Y:S05]  /*02b0*/  @!P2 BRA `(.L_x_1) ;  /* 0x00000000003ca947 */ /* 0x002fea0003800000 */
[----:B------:R-:W0:Y:S01]  /*02c0*/  S2UR UR5, SR_CgaCtaId ;  /* 0x00000000000579c3 */ /* 0x000e220000008800 */
[----:B------:R-:W-:Y:S01]  /*02d0*/  UMOV UR4, 0x400 ;  /* 0x0000040000047882 */ /* 0x000fe20000000000 */
[----:B------:R-:W-:Y:S01]  /*02e0*/  IMAD.MOV R11, RZ, RZ, -R4 ;  /* 0x000000ffff0b7224 */ /* 0x000fe200078e0a04 */
[----:B------:R-:W-:-:S05]  /*02f0*/  MOV R0, R2 ;  /* 0x0000000200007202 */ /* 0x000fca0000000f00 */
[----:B------:R-:W1:Y:S01]  /*0300*/  LDC.64 R8, c[0x0][0x380] ;  /* 0x0000e000ff087b82 */ /* 0x000e620000000a00 */
[----:B0-----:R-:W-:-:S06]  /*0310*/  ULEA UR4, UR5, UR4, 0x18 ;  /* 0x0000000405047291 */ /* 0x001fcc000f8ec0ff */
[----:B------:R-:W-:-:S07]  /*0320*/  LEA R10, R2, UR4, 0x2 ;  /* 0x00000004020a7c11 */ /* 0x000fce000f8e10ff */
.L_x_2:
[----:B-1----:R-:W-:-:S06]  /*0330*/  IMAD.WIDE R6, R0, 0x4, R8 ;  /* 0x0000000400067825 */ /* 0x002fcc00078e0208 */
[----:B------:R-:W2:Y:S01]  /*0340*/  LDG.E R7, desc[UR6][R6.64] ;  /* 0x0000000606077981 */ /* 0x000ea2000c1e1900 */
[----:B------:R-:W-:Y:S01]  /*0350*/  VIADD R11, R11, 0x1 ;  /* 0x000000010b0b7836 */ /* 0x000fe20000000000 */
[----:B------:R-:W-:-:S04]  /*0360*/  IADD3 R0, PT, PT, R3, R0, RZ ;  /* 0x0000000003007210 */ /* 0x000fc80007ffe0ff */
[----:B------:R-:W-:Y:S01]  /*0370*/  ISETP.NE.AND P2, PT, R11, RZ, PT ;  /* 0x000000ff0b00720c */ /* 0x000fe20003f45270 */
[----:B--2---:R0:W-:Y:S02]  /*0380*/  STS [R10], R7 ;  /* 0x000000070a007388 */ /* 0x0041e40000000800 */
[----:B0-----:R-:W-:-:S10]  /*0390*/  IMAD R10, R3, 0x4, R10 ;  /* 0x00000004030a7824 */ /* 0x001fd400078e020a */
[----:B------:R-:W-:Y:S05]  /*03a0*/  @P2 BRA `(.L_x_2) ;  /* 0xfffffffc00e02947 */ /* 0x000fea000383ffff */
.L_x_1:
[----:B------:R-:W-:Y:S05]  /*03b0*/  BSYNC.RECONVERGENT B0 ;  /* 0x0000000000007941 */ /* 0x000fea0003800200 */
.L_x_0:
[----:B------:R-:W-:Y:S04]  /*03c0*/  BSSY.RECONVERGENT B0, `(.L_x_3) ;  /* 0x0000019000007945 */ /* 0x000fe80003800200 */
[----:B------:R-:W-:Y:S05]  /*03d0*/  @!P0 BRA `(.L_x_4) ;  /* 0x00000000005c8947 */ /* 0x000fea0003800000 */
[----:B------:R-:W0:Y:S01]  /*03e0*/  S2R R9, SR_CgaCtaId ;  /* 0x0000000000097919 */ /* 0x000e220000008800 */
[----:B------:R-:W1:Y:S01]  /*03f0*/  LDC.64 R6, c[0x0][0x380] ;  /* 0x0000e000ff067b82 */ /* 0x000e620000000a00 */
[----:B------:R-:W-:-:S04]  /*0400*/  MOV R8, 0x400 ;  /* 0x0000040000087802 */ /* 0x000fc80000000f00 */
[----:B0-----:R-:W-:-:S07]  /*0410*/  LEA R23, R9, R8, 0x18 ;  /* 0x0000000809177211 */ /* 0x001fce00078ec0ff */
.L_x_5:
[----:B01----:R-:W-:-:S04]  /*0420*/  IMAD.WIDE R14, R0, 0x4, R6 ;  /* 0x00000004000e7825 */ /* 0x003fc800078e0206 */
[C---:B------:R-:W-:Y:S02]  /*0430*/  IMAD.WIDE R10, R3.reuse, 0x4, R14 ;  /* 0x00000004030a7825 */ /* 0x040fe400078e020e */
[----:B------:R-:W2:Y:S02]  /*0440*/  LDG.E R14, desc[UR6][R14.64] ;  /* 0x000000060e0e7981 */ /* 0x000ea4000c1e1900 */
[C---:B------:R-:W-:Y:S02]  /*0450*/  IMAD.WIDE R12, R3.reuse, 0x4, R10 ;  /* 0x00000004030c7825 */ /* 0x040fe400078e020a */
[----:B------:R-:W3:Y:S02]  /*0460*/  LDG.E R10, desc[UR6][R10.64] ;  /* 0x000000060a0a7981 */ /* 0x000ee4000c1e1900 */
[----:B------:R-:W-:Y:S02]  /*0470*/  IMAD.WIDE R8, R3, 0x4, R12 ;  /* 0x0000000403087825 */ /* 0x000fe400078e020c */
[----:B------:R-:W4:Y:S04]  /*0480*/  LDG.E R12, desc[UR6][R12.64] ;  /* 0x000000060c0c7981 */ /* 0x000f28000c1e1900 */
[----:B------:R-:W5:Y:S01]  /*0490*/  LDG.E R8, desc[UR6][R8.64] ;  /* 0x0000000608087981 */ /* 0x000f62000c1e1900 */
[----:B------:R-:W-:-:S05]  /*04a0*/  LEA R17, R0, R23, 0x2 ;  /* 0x0000001700117211 */ /* 0x000fca00078e10ff */
[----:B------:R-:W-:-:S05]  /*04b0*/  IMAD R18, R3, 0x4, R17 ;  /* 0x0000000403127824 */ /* 0x000fca00078e0211 */
[----:B------:R-:W-:-:S05]  /*04c0*/  LEA R19, R3, R18, 0x2 ;  /* 0x0000001203137211 */ /* 0x000fca00078e10ff */
[C---:B------:R-:W-:Y:S01]  /*04d0*/  IMAD R21, R3.reuse, 0x4, R19 ;  /* 0x0000000403157824 */ /* 0x040fe200078e0213 */
[----:B------:R-:W-:-:S04]  /*04e0*/  LEA R0, R3, R0, 0x2 ;  /* 0x0000000003007211 */ /* 0x000fc800078e10ff */
[----:B------:R-:W-:Y:S01]  /*04f0*/  ISETP.GE.AND P0, PT, R0, UR8, PT ;  /* 0x0000000800007c0c */ /* 0x000fe2000bf06270 */
[----:B--2---:R0:W-:Y:S04]  /*0500*/  STS [R17], R14 ;  /* 0x0000000e11007388 */ /* 0x0041e80000000800 */
[----:B---3--:R0:W-:Y:S04]  /*0510*/  STS [R18], R10 ;  /* 0x0000000a12007388 */ /* 0x0081e80000000800 */
[----:B----4-:R0:W-:Y:S04]  /*0520*/  STS [R19], R12 ;  /* 0x0000000c13007388 */ /* 0x0101e80000000800 */
[----:B-----5:R0:W-:Y:S01]  /*0530*/  STS [R21], R8 ;  /* 0x0000000815007388 */ /* 0x0201e20000000800 */
[----:B------:R-:W-:Y:S05]  /*0540*/  @!P0 BRA `(.L_x_5) ;  /* 0xfffffffc00b48947 */ /* 0x000fea000383ffff */
.L_x_4:
[----:B------:R-:W-:Y:S05]  /*0550*/  BSYNC.RECONVERGENT B0 ;  /* 0x0000000000007941 */ /* 0x000fea0003800200 */
.L_x_3:
[----:B------:R-:W-:Y:S01]  /*0560*/  BSSY.RECONVERGENT B0, `(.L_x_6) ;  /* 0x000001e000007945 */ /* 0x000fe20003800200 */
[----:B------:R-:W-:-:S03]  /*0570*/  IMAD.MOV.U32 R6, RZ, RZ, R2 ;  /* 0x000000ffff067224 */ /* 0x000fc600078e0002 */
[----:B------:R-:W-:Y:S05]  /*0580*/  @!P1 BRA `(.L_x_7) ;  /* 0x00000000006c9947 */ /* 0x000fea0003800000 */
[----:B------:R-:W1:Y:S01]  /*0590*/  S2UR UR5, SR_CgaCtaId ;  /* 0x00000000000579c3 */ /* 0x000e620000008800 */
[----:B------:R-:W-:Y:S01]  /*05a0*/  UMOV UR4, 0x400 ;  /* 0x0000040000047882 */ /* 0x000fe20000000000 */
[----:B------:R-:W-:Y:S01]  /*05b0*/  IADD3 R7, PT, PT, -R4, RZ, RZ ;  /* 0x000000ff04077210 */ /* 0x000fe20007ffe1ff */
[----:B------:R-:W-:Y:S01]  /*05c0*/  IMAD.MOV.U32 R6, RZ, RZ, R2 ;  /* 0x000000ffff067224 */ /* 0x000fe200078e0002 */
[----:B-1----:R-:W-:-:S06]  /*05d0*/  ULEA UR4, UR5, UR4, 0x18 ;  /* 0x0000000405047291 */ /* 0x002fcc000f8ec0ff */
[----:B0-----:R-:W-:-:S07]  /*05e0*/  LEA R8, R2, UR4, 0x2 ;  /* 0x0000000402087c11 */ /* 0x001fce000f8e10ff */
.L_x_11:
[----:B------:R-:W0:Y:S01]  /*05f0*/  LDS R12, [R8] ;  /* 0x00000000080c7984 */ /* 0x000e220000000800 */
[----:B------:R-:W-:Y:S01]  /*0600*/  IADD3 R7, PT, PT, R7, 0x1, RZ ;  /* 0x0000000107077810 */ /* 0x000fe20007ffe0ff */
[----:B------:R-:W-:Y:S03]  /*0610*/  BSSY.RECONVERGENT B1, `(.L_x_8) ;  /* 0x000000e000017945 */ /* 0x000fe60003800200 */
[----:B------:R-:W-:Y:S01]  /*0620*/  ISETP.NE.AND P0, PT, R7, RZ, PT ;  /* 0x000000ff0700720c */ /* 0x000fe20003f05270 */
[----:B0-----:R-:W-:Y:S01]  /*0630*/  VIADD R0, R12, 0xf3000000 ;  /* 0xf30000000c007836 */ /* 0x001fe20000000000 */
[----:B------:R0:W1:Y:S04]  /*0640*/  MUFU.RSQ R11, R12 ;  /* 0x0000000c000b7308 */ /* 0x0000680000001400 */
[----:B------:R-:W-:-:S13]  /*0650*/  ISETP.GT.U32.AND P1, PT, R0, 0x727fffff, PT ;  /* 0x727fffff0000780c */ /* 0x000fda0003f24070 */
[----:B01----:R-:W-:Y:S05]  /*0660*/  @!P1 BRA `(.L_x_9) ;  /* 0x0000000000109947 */ /* 0x003fea0003800000 */
[----:B------:R-:W-:Y:S02]  /*0670*/  MOV R0, R12 ;  /* 0x0000000c00007202 */ /* 0x000fe40000000f00 */
[----:B------:R-:W-:-:S07]  /*0680*/  MOV R15, 0x6a0 ;  /* 0x000006a0000f7802 */ /* 0x000fce0000000f00 */
[----:B------:R-:W-:Y:S05]  /*0690*/  CALL.REL.NOINC `($__internal_0_$__cuda_sm20_sqrt_rn_f32_slowpath) ;  /* 0x00000008002c7944 */ /* 0x000fea0003c00000 */
[----:B------:R-:W-:Y:S05]  /*06a0*/  BRA `(.L_x_10) ;  /* 0x0000000000107947 */ /* 0x000fea0003800000 */
.L_x_9:
[----:B------:R-:W-:Y:S01]  /*06b0*/  FMUL.FTZ R9, R12, R11 ;  /* 0x0000000b0c097220 */ /* 0x000fe20000410000 */
[----:B------:R-:W-:-:S03]  /*06c0*/  FMUL.FTZ R10, R11, 0.5 ;  /* 0x3f0000000b0a7820 */ /* 0x000fc60000410000 */
[----:B------:R-:W-:-:S04]  /*06d0*/  FFMA R0, -R9, R9, R12 ;  /* 0x0000000909007223 */ /* 0x000fc8000000010c */
[----:B------:R-:W-:-:S07]  /*06e0*/  FFMA R9, R0, R10, R9 ;  /* 0x0000000a00097223 */ /* 0x000fce0000000009 */
.L_x_10:
[----:B------:R-:W-:Y:S05]  /*06f0*/  BSYNC.RECONVERGENT B1 ;  /* 0x0000000000017941 */ /* 0x000fea0003800200 */
.L_x_8:
[----:B------:R0:W-:Y:S01]  /*0700*/  STS [R8], R9 ;  /* 0x0000000908007388 */ /* 0x0001e20000000800 */
[C---:B------:R-:W-:Y:S01]  /*0710*/  IMAD.IADD R6, R3.reuse, 0x1, R6 ;  /* 0x0000000103067824 */ /* 0x040fe200078e0206 */
[----:B0-----:R-:W-:Y:S01]  /*0720*/  LEA R8, R3, R8, 0x2 ;  /* 0x0000000803087211 */ /* 0x001fe200078e10ff */
[----:B------:R-:W-:Y:S06]  /*0730*/  @P0 BRA `(.L_x_11) ;  /* 0xfffffffc00ac0947 */ /* 0x000fec000383ffff */
.L_x_7:
[----:B------:R-:W-:Y:S05]  /*0740*/  BSYNC.RECONVERGENT B0 ;  /* 0x0000000000007941 */ /* 0x000fea0003800200 */
.L_x_6:
[----:B------:R-:W-:Y:S01]  /*0750*/  ISETP.GE.U32.AND P0, PT, R5, 0x3, PT ;  /* 0x000000030500780c */ /* 0x000fe20003f06070 */
[----:B------:R-:W1:Y:S01]  /*0760*/  LDCU UR8, c[0x0][0x388] ;  /* 0x00007100ff0877ac */ /* 0x000e620008000800 */
[----:B------:R-:W-:Y:S11]  /*0770*/  BSSY.RECONVERGENT B0, `(.L_x_12) ;  /* 0x0000050000007945 */ /* 0x000ff60003800200 */
[----:B------:R-:W-:Y:S05]  /*0780*/  @!P0 BRA `(.L_x_13) ;  /* 0x0000000400388947 */ /* 0x000fea0003800000 */
.L_x_26:
[----:B------:R-:W2:Y:S01]  /*0790*/  S2UR UR5, SR_CgaCtaId ;  /* 0x00000000000579c3 */ /* 0x000ea20000008800 */
[----:B------:R-:W-:Y:S01]  /*07a0*/  UMOV UR4, 0x400 ;  /* 0x0000040000047882 */ /* 0x000fe20000000000 */
[----:B------:R-:W-:Y:S01]  /*07b0*/  BSSY.RECONVERGENT B1, `(.L_x_14) ;  /* 0x0000011000017945 */ /* 0x000fe20003800200 */
[----:B--2---:R-:W-:-:S06]  /*07c0*/  ULEA UR4, UR5, UR4, 0x18 ;  /* 0x0000000405047291 */ /* 0x004fcc000f8ec0ff */
[----:B0-----:R-:W-:-:S05]  /*07d0*/  LEA R10, R6, UR4, 0x2 ;  /* 0x00000004060a7c11 */ /* 0x001fca000f8e10ff */
[----:B------:R-:W0:Y:S02]  /*07e0*/  LDS R7, [R10] ;  /* 0x000000000a077984 */ /* 0x000e240000000800 */
[----:B0-----:R-:W-:Y:S01]  /*07f0*/  VIADD R0, R7, 0xf3000000 ;  /* 0xf300000007007836 */ /* 0x001fe20000000000 */
[----:B------:R0:W2:Y:S04]  /*0800*/  MUFU.RSQ R8, R7 ;  /* 0x0000000700087308 */ /* 0x0000a80000001400 */
[----:B------:R-:W-:-:S13]  /*0810*/  ISETP.GT.U32.AND P0, PT, R0, 0x727fffff, PT ;  /* 0x727fffff0000780c */ /* 0x000fda0003f04070 */
[----:B0-2---:R-:W-:Y:S05]  /*0820*/  @!P0 BRA `(.L_x_15) ;  /* 0x0000000000148947 */ /* 0x005fea0003800000 */
[----:B------:R-:W-:Y:S02]  /*0830*/  MOV R0, R7 ;  /* 0x0000000700007202 */ /* 0x000fe40000000f00 */
[----:B------:R-:W-:-:S07]  /*0840*/  MOV R15, 0x860 ;  /* 0x00000860000f7802 */ /* 0x000fce0000000f00 */
[----:B-1----:R-:W-:Y:S05]  /*0850*/  CALL.REL.NOINC `($__internal_0_$__cuda_sm20_sqrt_rn_f32_slowpath) ;  /* 0x0000000400bc7944 */ /* 0x002fea0003c00000 */
[----:B------:R-:W-:Y:S01]  /*0860*/  IMAD.MOV.U32 R0, RZ, RZ, R9 ;  /* 0x000000ffff007224 */ /* 0x000fe200078e0009 */
[----:B------:R-:W-:Y:S06]  /*0870*/  BRA `(.L_x_16) ;  /* 0x0000000000107947 */ /* 0x000fec0003800000 */
.L_x_15:
[----:B------:R-:W-:Y:S01]  /*0880*/  FMUL.FTZ R0, R7, R8 ;  /* 0x0000000807007220 */ /* 0x000fe20000410000 */
[----:B------:R-:W-:-:S03]  /*0890*/  FMUL.FTZ R8, R8, 0.5 ;  /* 0x3f00000008087820 */ /* 0x000fc60000410000 */
[----:B------:R-:W-:-:S04]  /*08a0*/  FFMA R7, -R0, R0, R7 ;  /* 0x0000000000077223 */ /* 0x000fc80000000107 */
[----:B------:R-:W-:-:S07]  /*08b0*/  FFMA R0, R7, R8, R0 ;  /* 0x0000000807007223 */ /* 0x000fce0000000000 */
.L_x_16:
[----:B-1----:R-:W-:Y:S05]  /*08c0*/  BSYNC.RECONVERGENT B1 ;  /* 0x0000000000017941 */ /* 0x002fea0003800200 */
.L_x_14:
[----:B------:R-:W-:Y:S01]  /*08d0*/  LEA R8, R3, R10, 0x2 ;  /* 0x0000000a03087211 */ /* 0x000fe200078e10ff */
[----:B------:R-:W-:Y:S01]  /*08e0*/  STS [R10], R0 ;  /* 0x000000000a007388 */ /* 0x000fe20000000800 */
[----:B------:R-:W-:Y:S03]  /*08f0*/  BSSY.RECONVERGENT B1, `(.L_x_17) ;  /* 0x000000f000017945 */ /* 0x000fe60003800200 */
[----:B------:R-:W0:Y:S02]  /*0900*/  LDS R12, [R8] ;  /* 0x00000000080c7984 */ /* 0x000e240000000800 */
[----:B0-----:R-:W-:Y:S01]  /*0910*/  VIADD R7, R12, 0xf3000000 ;  /* 0xf30000000c077836 */ /* 0x001fe20000000000 */
[----:B------:R0:W1:Y:S04]  /*0920*/  MUFU.RSQ R9, R12 ;  /* 0x0000000c00097308 */ /* 0x0000680000001400 */
[----:B------:R-:W-:-:S13]  /*0930*/  ISETP.GT.U32.AND P0, PT, R7, 0x727fffff, PT ;  /* 0x727fffff0700780c */ /* 0x000fda0003f04070 */
[----:B01----:R-:W-:Y:S05]  /*0940*/  @!P0 BRA `(.L_x_18) ;  /* 0x0000000000148947 */ /* 0x003fea0003800000 */
[----:B------:R-:W-:Y:S02]  /*0950*/  MOV R0, R12 ;  /* 0x0000000c00007202 */ /* 0x000fe40000000f00 */
[----:B------:R-:W-:-:S07]  /*0960*/  MOV R15, 0x980 ;  /* 0x00000980000f7802 */ /* 0x000fce0000000f00 */
[----:B------:R-:W-:Y:S05]  /*0970*/  CALL.REL.NOINC `($__internal_0_$__cuda_sm20_sqrt_rn_f32_slowpath) ;  /* 0x0000000400747944 */ /* 0x000fea0003c00000 */
[----:B------:R-:W-:Y:S01]  /*0980*/  IMAD.MOV.U32 R7, RZ, RZ, R9 ;  /* 0x000000ffff077224 */ /* 0x000fe200078e0009 */
[----:B------:R-:W-:Y:S06]  /*0990*/  BRA `(.L_x_19) ;  /* 0x0000000000107947 */ /* 0x000fec0003800000 */
.L_x_18:
[----:B------:R-:W-:Y:S01]  /*09a0*/  FMUL.FTZ R7, R12, R9 ;  /* 0x000000090c077220 */ /* 0x000fe20000410000 */
[----:B------:R-:W-:-:S03]  /*09b0*/  FMUL.FTZ R9, R9, 0.5 ;  /* 0x3f00000009097820 */ /* 0x000fc60000410000 */
[----:B------:R-:W-:-:S04]  /*09c0*/  FFMA R0, -R7, R7, R12 ;  /* 0x0000000707007223 */ /* 0x000fc8000000010c */
[----:B------:R-:W-:-:S07]  /*09d0*/  FFMA R7, R0, R9, R7 ;  /* 0x0000000900077223 */ /* 0x000fce0000000007 */
.L_x_19:
[----:B------:R-:W-:Y:S05]  /*09e0*/  BSYNC.RECONVERGENT B1 ;  /* 0x0000000000017941 */ /* 0x000fea0003800200 */
.L_x_17:
        /* <DEDUP_REMOVED lines=13> */
.L_x_21:
[----:B------:R-:W-:Y:S01]  /*0ac0*/  FMUL.FTZ R7, R12, R9 ;  /* 0x000000090c077220 */ /* 0x000fe20000410000 */
[----:B------:R-:W-:-:S03]  /*0ad0*/  FMUL.FTZ R8, R9, 0.5 ;  /* 0x3f00000009087820 */ /* 0x000fc60000410000 */
[----:B------:R-:W-:-:S04]  /*0ae0*/  FFMA R0, -R7, R7, R12 ;  /* 0x0000000707007223 */ /* 0x000fc8000000010c */
[----:B------:R-:W-:-:S07]  /*0af0*/  FFMA R7, R0, R8, R7 ;  /* 0x0000000800077223 */ /* 0x000fce0000000007 */
.L_x_22:
[----:B------:R-:W-:Y:S05]  /*0b00*/  BSYNC.RECONVERGENT B1 ;  /* 0x0000000000017941 */ /* 0x000fea0003800200 */
.L_x_20:
        /* <DEDUP_REMOVED lines=13> */
.L_x_24:
[----:B------:R-:W-:Y:S01]  /*0be0*/  FMUL.FTZ R0, R9, R8 ;  /* 0x0000000809007220 */ /* 0x000fe20000410000 */
[----:B------:R-:W-:-:S03]  /*0bf0*/  FMUL.FTZ R8, R8, 0.5 ;  /* 0x3f00000008087820 */ /* 0x000fc60000410000 */
[----:B------:R-:W-:-:S04]  /*0c00*/  FFMA R7, -R0, R0, R9 ;  /* 0x0000000000077223 */ /* 0x000fc80000000109 */
[----:B------:R-:W-:-:S07]  /*0c10*/  FFMA R0, R7, R8, R0 ;  /* 0x0000000807007223 */ /* 0x000fce0000000000 */
.L_x_25:
[----:B------:R-:W-:Y:S05]  /*0c20*/  BSYNC.RECONVERGENT B1 ;  /* 0x0000000000017941 */ /* 0x000fea0003800200 */
.L_x_23:
[----:B------:R2:W-:Y:S01]  /*0c30*/  STS [R17], R0 ;  /* 0x0000000011007388 */ /* 0x0005e20000000800 */
[----:B------:R-:W-:-:S04]  /*0c40*/  LEA R6, R3, R6, 0x2 ;  /* 0x0000000603067211 */ /* 0x000fc800078e10ff */
[----:B------:R-:W-:-:S13]  /*0c50*/  ISETP.GE.AND P0, PT, R6, UR8, PT ;  /* 0x0000000806007c0c */ /* 0x000fda000bf06270 */
[----:B--2---:R-:W-:Y:S05]  /*0c60*/  @!P0 BRA `(.L_x_26) ;  /* 0xfffffff800c88947 */ /* 0x004fea000383ffff */
.L_x_13:
[----:B-1----:R-:W-:Y:S05]  /*0c70*/  BSYNC.RECONVERGENT B0 ;  /* 0x0000000000007941 */ /* 0x002fea0003800200 */
.L_x_12:
[----:B------:R-:W-:Y:S01]  /*0c80*/  ISETP.NE.AND P0, PT, R16, 0x3, PT ;  /* 0x000000031000780c */ /* 0x000fe20003f05270 */
[----:B------:R-:W-:Y:S01]  /*0c90*/  BSSY.RECONVERGENT B0, `(.L_x_27) ;  /* 0x0000011000007945 */ /* 0x000fe20003800200 */
[----:B------:R-:W-:-:S11]  /*0ca0*/  ISETP.GE.U32.AND P1, PT, R5, 0x3, PT ;  /* 0x000000030500780c */ /* 0x000fd60003f26070 */
[----:B------:R-:W-:Y:S05]  /*0cb0*/  @!P0 BRA `(.L_x_28) ;  /* 0x0000000000388947 */ /* 0x000fea0003800000 */
[----:B------:R-:W1:Y:S01]  /*0cc0*/  S2UR UR5, SR_CgaCtaId ;  /* 0x00000000000579c3 */ /* 0x000e620000008800 */
[----:B------:R-:W-:Y:S01]  /*0cd0*/  UMOV UR4, 0x400 ;  /* 0x0000040000047882 */ /* 0x000fe20000000000 */
[----:B0-----:R-:W-:-:S06]  /*0ce0*/  IMAD.MOV R8, RZ, RZ, -R4 ;  /* 0x000000ffff087224 */ /* 0x001fcc00078e0a04 */
[----:B------:R-:W0:Y:S01]  /*0cf0*/  LDC.64 R6, c[0x0][0x380] ;  /* 0x0000e000ff067b82 */ /* 0x000e220000000a00 */
[----:B-1----:R-:W-:-:S06]  /*0d00*/  ULEA UR4, UR5, UR4, 0x18 ;  /* 0x0000000405047291 */ /* 0x002fcc000f8ec0ff */
[----:B------:R-:W-:-:S07]  /*0d10*/  LEA R0, R2, UR4, 0x2 ;  /* 0x0000000402007c11 */ /* 0x000fce000f8e10ff */
.L_x_29:
[----:B-1----:R1:W2:Y:S01]  /*0d20*/  LDS R9, [R0] ;  /* 0x0000000000097984 */ /* 0x0022a20000000800 */
[----:B0-----:R-:W-:Y:S01]  /*0d30*/  IMAD.WIDE R4, R2, 0x4, R6 ;  /* 0x0000000402047825 */ /* 0x001fe200078e0206 */
[----:B------:R-:W-:-:S03]  /*0d40*/  IADD3 R8, PT, PT, R8, 0x1, RZ ;  /* 0x0000000108087810 */ /* 0x000fc60007ffe0ff */
[C---:B------:R-:W-:Y:S01]  /*0d50*/  IMAD.IADD R2, R3.reuse, 0x1, R2 ;  /* 0x0000000103027824 */ /* 0x040fe200078e0202 */
[----:B------:R-:W-:Y:S02]  /*0d60*/  ISETP.NE.AND P0, PT, R8, RZ, PT ;  /* 0x000000ff0800720c */ /* 0x000fe40003f05270 */
[----:B-1----:R-:W-:Y:S01]  /*0d70*/  LEA R0, R3, R0, 0x2 ;  /* 0x0000000003007211 */ /* 0x002fe200078e10ff */
[----:B--2---:R1:W-:Y:S10]  /*0d80*/  STG.E desc[UR6][R4.64], R9 ;  /* 0x0000000904007986 */ /* 0x0043f4000c101906 */
[----:B------:R-:W-:Y:S05]  /*0d90*/  @P0 BRA `(.L_x_29) ;  /* 0xfffffffc00e00947 */ /* 0x000fea000383ffff */
.L_x_28:
[----:B------:R-:W-:Y:S05]  /*0da0*/  BSYNC.RECONVERGENT B0 ;  /* 0x0000000000007941 */ /* 0x000fea0003800200 */
.L_x_27:
[----:B------:R-:W-:Y:S05]  /*0db0*/  @!P1 EXIT ;  /* 0x000000000000994d */ /* 0x000fea0003800000 */
[----:B------:R-:W2:Y:S01]  /*0dc0*/  S2UR UR5, SR_CgaCtaId ;  /* 0x00000000000579c3 */ /* 0x000ea20000008800 */
[----:B------:R-:W-:Y:S01]  /*0dd0*/  UMOV UR4, 0x400 ;  /* 0x0000040000047882 */ /* 0x000fe20000000000 */
[----:B------:R-:W3:Y:S06]  /*0de0*/  LDCU UR8, c[0x0][0x388] ;  /* 0x00007100ff0877ac */ /* 0x000eec0008000800 */
[----:B-1----:R-:W1:Y:S01]  /*0df0*/  LDC.64 R4, c[0x0][0x380] ;  /* 0x0000e000ff047b82 */ /* 0x002e620000000a00 */
[----:B--23--:R-:W-:-:S12]  /*0e00*/  ULEA UR4, UR5, UR4, 0x18 ;  /* 0x0000000405047291 */ /* 0x00cfd8000f8ec0ff */
.L_x_30:
[C---:B------:R-:W-:Y:S01]  /*0e10*/  LEA R0, R2.reuse, UR4, 0x2 ;  /* 0x0000000402007c11 */ /* 0x040fe2000f8e10ff */
[----:B01--4-:R-:W-:Y:S01]  /*0e20*/  IMAD.WIDE R12, R2, 0x4, R4 ;  /* 0x00000004020c7825 */ /* 0x013fe200078e0204 */
[----:B------:R-:W-:-:S03]  /*0e30*/  LEA R2, R3, R2, 0x2 ;  /* 0x0000000203027211 */ /* 0x000fc600078e10ff */
[C---:B------:R-:W-:Y:S01]  /*0e40*/  IMAD R14, R3.reuse, 0x4, R0 ;  /* 0x00000004030e7824 */ /* 0x040fe200078e0200 */
[----:B------:R-:W0:Y:S01]  /*0e50*/  LDS R15, [R0] ;  /* 0x00000000000f7984 */ /* 0x000e220000000800 */
[C---:B------:R-:W-:Y:S01]  /*0e60*/  IMAD.WIDE R6, R3.reuse, 0x4, R12 ;  /* 0x0000000403067825 */ /* 0x040fe200078e020c */
[----:B------:R-:W-:Y:S02]  /*0e70*/  ISETP.GE.AND P0, PT, R2, UR8, PT ;  /* 0x0000000802007c0c */ /* 0x000fe4000bf06270 */
[C---:B------:R-:W-:Y:S01]  /*0e80*/  LEA R16, R3.reuse, R14, 0x2 ;  /* 0x0000000e03107211 */ /* 0x040fe200078e10ff */
[----:B------:R-:W1:Y:S01]  /*0e90*/  LDS R17, [R14] ;  /* 0x000000000e117984 */ /* 0x000e620000000800 */
[----:B------:R-:W-:-:S03]  /*0ea0*/  IMAD.WIDE R8, R3, 0x4, R6 ;  /* 0x0000000403087825 */ /* 0x000fc600078e0206 */
[----:B------:R-:W2:Y:S01]  /*0eb0*/  LDS R19, [R16] ;  /* 0x0000000010137984 */ /* 0x000ea20000000800 */
[C---:B------:R-:W-:Y:S02]  /*0ec0*/  IMAD R18, R3.reuse, 0x4, R16 ;  /* 0x0000000403127824 */ /* 0x040fe400078e0210 */
[----:B------:R-:W-:-:S03]  /*0ed0*/  IMAD.WIDE R10, R3, 0x4, R8 ;  /* 0x00000004030a7825 */ /* 0x000fc600078e0208 */
[----:B------:R-:W3:Y:S04]  /*0ee0*/  LDS R21, [R18] ;  /* 0x0000000012157984 */ /* 0x000ee80000000800 */
[----:B0-----:R4:W-:Y:S04]  /*0ef0*/  STG.E desc[UR6][R12.64], R15 ;  /* 0x0000000f0c007986 */ /* 0x0019e8000c101906 */
[----:B-1----:R4:W-:Y:S04]  /*0f00*/  STG.E desc[UR6][R6.64], R17 ;  /* 0x0000001106007986 */ /* 0x0029e8000c101906 */
[----:B--2---:R4:W-:Y:S04]  /*0f10*/  STG.E desc[UR6][R8.64], R19 ;  /* 0x0000001308007986 */ /* 0x0049e8000c101906 */
[----:B---3--:R4:W-:Y:S01]  /*0f20*/  STG.E desc[UR6][R10.64], R21 ;  /* 0x000000150a007986 */ /* 0x0089e2000c101906 */
[----:B------:R-:W-:Y:S05]  /*0f30*/  @!P0 BRA `(.L_x_30) ;  /* 0xfffffffc00b48947 */ /* 0x000fea000383ffff */
[----:B------:R-:W-:Y:S05]  /*0f40*/  EXIT ;  /* 0x000000000000794d */ /* 0x000fea0003800000 */
        .weak           $__internal_0_$__cuda_sm20_sqrt_rn_f32_slowpath
        .type           $__internal_0_$__cuda_sm20_sqrt_rn_f32_slowpath,@function
        .size           $__internal_0_$__cuda_sm20_sqrt_rn_f32_slowpath,(.L_x_33 - $__internal_0_$__cuda_sm20_sqrt_rn_f32_slowpath)
$__internal_0_$__cuda_sm20_sqrt_rn_f32_slowpath:
[----:B------:R-:W-:-:S13]  /*0f50*/  LOP3.LUT P1, RZ, R0, 0x7fffffff, RZ, 0xc0, !PT ;  /* 0x7fffffff00ff7812 */ /* 0x000fda000782c0ff */
[----:B------:R-:W-:Y:S01]  /*0f60*/  @!P1 IMAD.MOV.U32 R9, RZ, RZ, R0 ;  /* 0x000000ffff099224 */ /* 0x000fe200078e0000 */
[----:B------:R-:W-:Y:S06]  /*0f70*/  @!P1 BRA `(.L_x_31) ;  /* 0x0000000000409947 */ /* 0x000fec0003800000 */
[----:B------:R-:W-:-:S13]  /*0f80*/  FSETP.GEU.FTZ.AND P1, PT, R0, RZ, PT ;  /* 0x000000ff0000720b */ /* 0x000fda0003f3e000 */
[----:B------:R-:W-:Y:S01]  /*0f90*/  @!P1 MOV R9, 0x7fffffff ;  /* 0x7fffffff00099802 */ /* 0x000fe20000000f00 */
[----:B------:R-:W-:Y:S06]  /*0fa0*/  @!P1 BRA `(.L_x_31) ;  /* 0x0000000000349947 */ /* 0x000fec0003800000 */
[----:B------:R-:W-:-:S13]  /*0fb0*/  FSETP.GTU.FTZ.AND P1, PT, |R0|, +INF , PT ;  /* 0x7f8000000000780b */ /* 0x000fda0003f3c200 */
[----:B------:R-:W-:Y:S01]  /*0fc0*/  @P1 FADD.FTZ R9, R0, 1 ;  /* 0x3f80000000091421 */ /* 0x000fe20000010000 */
[----:B------:R-:W-:Y:S06]  /*0fd0*/  @P1 BRA `(.L_x_31) ;  /* 0x0000000000281947 */ /* 0x000fec0003800000 */
[----:B------:R-:W-:-:S13]  /*0fe0*/  FSETP.NEU.FTZ.AND P1, PT, |R0|, +INF , PT ;  /* 0x7f8000000000780b */ /* 0x000fda0003f3d200 */
[----:B------:R-:W-:-:S04]  /*0ff0*/  @P1 FFMA R11, R0, 1.84467440737095516160e+19, RZ ;  /* 0x5f800000000b1823 */ /* 0x000fc800000000ff */
[----:B------:R-:W0:Y:S02]  /*1000*/  @P1 MUFU.RSQ R12, R11 ;  /* 0x0000000b000c1308 */ /* 0x000e240000001400 */
[----:B0-----:R-:W-:Y:S01]  /*1010*/  @P1 FMUL.FTZ R14, R11, R12 ;  /* 0x0000000c0b0e1220 */ /* 0x001fe20000410000 */
[----:B------:R-:W-:-:S03]  /*1020*/  @P1 FMUL.FTZ R12, R12, 0.5 ;  /* 0x3f0000000c0c1820 */ /* 0x000fc60000410000 */
[----:B------:R-:W-:-:S04]  /*1030*/  @P1 FADD.FTZ R9, -R14, -RZ ;  /* 0x800000ff0e091221 */ /* 0x000fc80000010100 */
[----:B------:R-:W-:Y:S01]  /*1040*/  @P1 FFMA R13, R14, R9, R11 ;  /* 0x000000090e0d1223 */ /* 0x000fe2000000000b */
[----:B------:R-:W-:-:S03]  /*1050*/  @!P1 IMAD.MOV.U32 R9, RZ, RZ, R0 ;  /* 0x000000ffff099224 */ /* 0x000fc600078e0000 */
[----:B------:R-:W-:-:S04]  /*1060*/  @P1 FFMA R12, R13, R12, R14 ;  /* 0x0000000c0d0c1223 */ /* 0x000fc8000000000e */
[----:B------:R-:W-:-:S07]  /*1070*/  @P1 FMUL.FTZ R9, R12, 2.3283064365386962891e-10 ;  /* 0x2f8000000c091820 */ /* 0x000fce0000410000 */
.L_x_31:
[----:B------:R-:W-:Y:S01]  /*1080*/  HFMA2 R13, -RZ, RZ, 0, 0 ;  /* 0x00000000ff0d7431 */ /* 0x000fe200000001ff */
[----:B------:R-:W-:-:S04]  /*1090*/  MOV R12, R15 ;  /* 0x0000000f000c7202 */ /* 0x000fc80000000f00 */
[----:B------:R-:W-:Y:S05]  /*10a0*/  RET.REL.NODEC R12 `(_Z9cuda_sqrtPfi) ;  /* 0xffffffec0cd47950 */ /* 0x000fea0003c3ffff */
.L_x_32:
[----:B------:R-:W-:-:S00]  /*10b0*/  BRA `(.L_x_32) ;  /* 0xfffffffc00fc7947 */ /* 0x000fc0000383ffff */
[----:B------:R-:W-:-:S00]  /*10c0*/  NOP ;  /* 0x0000000000007918 */ /* 0x000fc00000000000 */
        /* <DEDUP_REMOVED lines=11> */
.L_x_33:


//--------------------- .nv.shared._Z9cuda_sqrtPfi --------------------------
	.section	.nv.shared._Z9cuda_sqrtPfi,"aw",@nobits
	.sectionflags	@""
	.align	4
.nv.shared._Z9cuda_sqrtPfi:
	.zero		5024


//--------------------- .nv.shared.reserved.0     --------------------------
	.section	.nv.shared.reserved.0,"aw",@nobits
	.weak		__nv_reservedSMEM_offset_0_alias
	.size		__nv_reservedSMEM_offset_0_alias, 0, 64
	.other		__nv_reservedSMEM_offset_0_alias,@"STO_CUDA_RESERVED_SHARED STV_DEFAULT"
__nv_reservedSMEM_offset_0_alias:
	.zero		0
	.zero		64


//--------------------- .nv.constant0._Z9cuda_sqrtPfi --------------------------
	.section	.nv.constant0._Z9cuda_sqrtPfi,"a",@progbits
	.sectionflags	@""
	.align	4
.nv.constant0._Z9cuda_sqrtPfi:
	.zero		908


//--------------------- SYMBOLS --------------------------

	.type		.nv.reservedSmem.offset0,@object
	.size		.nv.reservedSmem.offset0,0x4
	.type		.nv.reservedSmem.cap,@object
	.size		.nv.reservedSmem.cap,0x4
